//
// Generated by NVIDIA NVVM Compiler
//
// Compiler Build ID: CL-36424714
// Cuda compilation tools, release 13.0, V13.0.88
// Based on NVVM 20.0.0
//

.version 9.0
.target sm_100
.address_size 64

	// .globl	_Z8find_maxPKfPfi
.extern .shared .align 16 .b8 sdata[];

.visible .entry _Z8find_maxPKfPfi(
	.param .u64 .ptr .align 1 _Z8find_maxPKfPfi_param_0,
	.param .u64 .ptr .align 1 _Z8find_maxPKfPfi_param_1,
	.param .u32 _Z8find_maxPKfPfi_param_2
)
{
	.reg .pred 	%p<8>;
	.reg .b32 	%r<15>;
	.reg .b32 	%f<9>;
	.reg .b64 	%rd<9>;

	ld.param.u64 	%rd1, [_Z8find_maxPKfPfi_param_0];
	ld.param.u64 	%rd2, [_Z8find_maxPKfPfi_param_1];
	ld.param.u32 	%r8, [_Z8find_maxPKfPfi_param_2];
	mov.u32 	%r1, %tid.x;
	mov.u32 	%r2, %ctaid.x;
	mov.u32 	%r14, %ntid.x;
	mad.lo.s32 	%r4, %r2, %r14, %r1;
	setp.ge.s32 	%p1, %r4, %r8;
	mov.f32 	%f8, 0fFF800000;
	@%p1 bra 	$L__BB0_2;
	cvta.to.global.u64 	%rd3, %rd1;
	mul.wide.s32 	%rd4, %r4, 4;
	add.s64 	%rd5, %rd3, %rd4;
	ld.global.f32 	%f8, [%rd5];
$L__BB0_2:
	shl.b32 	%r9, %r1, 2;
	mov.u32 	%r10, sdata;
	add.s32 	%r5, %r10, %r9;
	st.shared.f32 	[%r5], %f8;
	bar.sync 	0;
	setp.lt.u32 	%p2, %r14, 2;
	@%p2 bra 	$L__BB0_6;
$L__BB0_3:
	shr.u32 	%r7, %r14, 1;
	setp.ge.u32 	%p3, %r1, %r7;
	add.s32 	%r11, %r7, %r4;
	setp.ge.s32 	%p4, %r11, %r8;
	or.pred  	%p5, %p3, %p4;
	@%p5 bra 	$L__BB0_5;
	ld.shared.f32 	%f4, [%r5];
	shl.b32 	%r12, %r7, 2;
	add.s32 	%r13, %r5, %r12;
	ld.shared.f32 	%f5, [%r13];
	max.f32 	%f6, %f4, %f5;
	st.shared.f32 	[%r5], %f6;
$L__BB0_5:
	bar.sync 	0;
	setp.gt.u32 	%p6, %r14, 3;
	mov.u32 	%r14, %r7;
	@%p6 bra 	$L__BB0_3;
$L__BB0_6:
	setp.ne.s32 	%p7, %r1, 0;
	@%p7 bra 	$L__BB0_8;
	ld.shared.f32 	%f7, [sdata];
	cvta.to.global.u64 	%rd6, %rd2;
	mul.wide.u32 	%rd7, %r2, 4;
	add.s64 	%rd8, %rd6, %rd7;
	st.global.f32 	[%rd8], %f7;
$L__BB0_8:
	ret;

}
	// .globl	_Z15compute_exp_sumPKfPfS1_fi
.visible .entry _Z15compute_exp_sumPKfPfS1_fi(
	.param .u64 .ptr .align 1 _Z15compute_exp_sumPKfPfS1_fi_param_0,
	.param .u64 .ptr .align 1 _Z15compute_exp_sumPKfPfS1_fi_param_1,
	.param .u64 .ptr .align 1 _Z15compute_exp_sumPKfPfS1_fi_param_2,
	.param .f32 _Z15compute_exp_sumPKfPfS1_fi_param_3,
	.param .u32 _Z15compute_exp_sumPKfPfS1_fi_param_4
)
{
	.reg .pred 	%p<8>;
	.reg .b32 	%r<17>;
	.reg .b32 	%f<23>;
	.reg .b64 	%rd<12>;

	ld.param.u64 	%rd1, [_Z15compute_exp_sumPKfPfS1_fi_param_0];
	ld.param.u64 	%rd2, [_Z15compute_exp_sumPKfPfS1_fi_param_1];
	ld.param.u64 	%rd3, [_Z15compute_exp_sumPKfPfS1_fi_param_2];
	ld.param.f32 	%f3, [_Z15compute_exp_sumPKfPfS1_fi_param_3];
	ld.param.u32 	%r8, [_Z15compute_exp_sumPKfPfS1_fi_param_4];
	mov.u32 	%r1, %tid.x;
	mov.u32 	%r2, %ctaid.x;
	mov.u32 	%r16, %ntid.x;
	mad.lo.s32 	%r4, %r2, %r16, %r1;
	setp.ge.s32 	%p1, %r4, %r8;
	mov.f32 	%f22, 0f00000000;
	@%p1 bra 	$L__BB1_2;
	cvta.to.global.u64 	%rd4, %rd1;
	cvta.to.global.u64 	%rd5, %rd2;
	mul.wide.s32 	%rd6, %r4, 4;
	add.s64 	%rd7, %rd4, %rd6;
	ld.global.f32 	%f5, [%rd7];
	sub.f32 	%f6, %f5, %f3;
	fma.rn.f32 	%f7, %f6, 0f3BBB989D, 0f3F000000;
	cvt.sat.f32.f32 	%f8, %f7;
	mov.f32 	%f9, 0f4B400001;
	mov.f32 	%f10, 0f437C0000;
	fma.rm.f32 	%f11, %f8, %f10, %f9;
	add.f32 	%f12, %f11, 0fCB40007F;
	neg.f32 	%f13, %f12;
	fma.rn.f32 	%f14, %f6, 0f3FB8AA3B, %f13;
	fma.rn.f32 	%f15, %f6, 0f32A57060, %f14;
	mov.b32 	%r9, %f11;
	shl.b32 	%r10, %r9, 23;
	mov.b32 	%f16, %r10;
	ex2.approx.ftz.f32 	%f17, %f15;
	mul.f32 	%f22, %f17, %f16;
	add.s64 	%rd8, %rd5, %rd6;
	st.global.f32 	[%rd8], %f22;
$L__BB1_2:
	shl.b32 	%r11, %r1, 2;
	mov.u32 	%r12, sdata;
	add.s32 	%r5, %r12, %r11;
	st.shared.f32 	[%r5], %f22;
	bar.sync 	0;
	setp.lt.u32 	%p2, %r16, 2;
	@%p2 bra 	$L__BB1_6;
$L__BB1_3:
	shr.u32 	%r7, %r16, 1;
	setp.ge.u32 	%p3, %r1, %r7;
	add.s32 	%r13, %r7, %r4;
	setp.ge.s32 	%p4, %r13, %r8;
	or.pred  	%p5, %p3, %p4;
	@%p5 bra 	$L__BB1_5;
	shl.b32 	%r14, %r7, 2;
	add.s32 	%r15, %r5, %r14;
	ld.shared.f32 	%f18, [%r15];
	ld.shared.f32 	%f19, [%r5];
	add.f32 	%f20, %f18, %f19;
	st.shared.f32 	[%r5], %f20;
$L__BB1_5:
	bar.sync 	0;
	setp.gt.u32 	%p6, %r16, 3;
	mov.u32 	%r16, %r7;
	@%p6 bra 	$L__BB1_3;
$L__BB1_6:
	setp.ne.s32 	%p7, %r1, 0;
	@%p7 bra 	$L__BB1_8;
	ld.shared.f32 	%f21, [sdata];
	cvta.to.global.u64 	%rd9, %rd3;
	mul.wide.u32 	%rd10, %r2, 4;
	add.s64 	%rd11, %rd9, %rd10;
	st.global.f32 	[%rd11], %f21;
$L__BB1_8:
	ret;

}
	// .globl	_Z15compute_softmaxPffS_i
.visible .entry _Z15compute_softmaxPffS_i(
	.param .u64 .ptr .align 1 _Z15compute_softmaxPffS_i_param_0,
	.param .f32 _Z15compute_softmaxPffS_i_param_1,
	.param .u64 .ptr .align 1 _Z15compute_softmaxPffS_i_param_2,
	.param .u32 _Z15compute_softmaxPffS_i_param_3
)
{
	.reg .pred 	%p<2>;
	.reg .b32 	%r<6>;
	.reg .b32 	%f<4>;
	.reg .b64 	%rd<8>;

	ld.param.u64 	%rd1, [_Z15compute_softmaxPffS_i_param_0];
	ld.param.f32 	%f1, [_Z15compute_softmaxPffS_i_param_1];
	ld.param.u64 	%rd2, [_Z15compute_softmaxPffS_i_param_2];
	ld.param.u32 	%r2, [_Z15compute_softmaxPffS_i_param_3];
	mov.u32 	%r3, %ctaid.x;
	mov.u32 	%r4, %ntid.x;
	mov.u32 	%r5, %tid.x;
	mad.lo.s32 	%r1, %r3, %r4, %r5;
	setp.ge.s32 	%p1, %r1, %r2;
	@%p1 bra 	$L__BB2_2;
	cvta.to.global.u64 	%rd3, %rd1;
	cvta.to.global.u64 	%rd4, %rd2;
	mul.wide.s32 	%rd5, %r1, 4;
	add.s64 	%rd6, %rd3, %rd5;
	ld.global.f32 	%f2, [%rd6];
	div.rn.f32 	%f3, %f2, %f1;
	add.s64 	%rd7, %rd4, %rd5;
	st.global.f32 	[%rd7], %f3;
$L__BB2_2:
	ret;

}


// ===== COMPILED SASS (sm_100) =====

	.target	sm_100

	.elftype	@"ET_EXEC"


//--------------------- .note.nv.tkinfo           --------------------------
	.section	.note.nv.tkinfo,"",@"SHT_NOTE"
	.sectionflags	@"SHF_NOTE_NV_TKINFO"
	.tkinfo
        /*0018*/ 	.word	0x00000002
        /*0030*/ 	.string	""
        /*0030*/ 	.string	"ptxas"
        /*0030*/ 	.string	"Cuda compilation tools, release 13.0, V13.0.88"
        /*0030*/ 	.string	"Build cuda_13.0.r13.0/compiler.36424714_0"
        /*0030*/ 	.string	"-arch sm_100 -m 64 "



//--------------------- .note.nv.cuinfo           --------------------------
	.section	.note.nv.cuinfo,"",@"SHT_NOTE"
	.sectionflags	@"SHF_NOTE_NV_CUINFO"
        /*0018*/ 	.short	0x0002
        /*001a*/ 	.short	0x0064
        /*001c*/ 	.short	0x0082
	.zero		2


//--------------------- .nv.info                  --------------------------
	.section	.nv.info,"",@"SHT_CUDA_INFO"
	.align	4


	//----- nvinfo : EIATTR_REGCOUNT
	.align		4
        /*0000*/ 	.byte	0x04, 0x2f
        /*0002*/ 	.short	(.L_1 - .L_0)
	.align		4
.L_0:
        /*0004*/ 	.word	index@(_Z8find_maxPKfPfi)
        /*0008*/ 	.word	0x0000000c


	//----- nvinfo : EIATTR_FRAME_SIZE
	.align		4
.L_1:
        /*000c*/ 	.byte	0x04, 0x11
        /*000e*/ 	.short	(.L_3 - .L_2)
	.align		4
.L_2:
        /*0010*/ 	.word	index@(_Z8find_maxPKfPfi)
        /*0014*/ 	.word	0x00000000


	//----- nvinfo : EIATTR_REGCOUNT
	.align		4
.L_3:
        /*0018*/ 	.byte	0x04, 0x2f
        /*001a*/ 	.short	(.L_5 - .L_4)
	.align		4
.L_4:
        /*001c*/ 	.word	index@(_Z15compute_exp_sumPKfPfS1_fi)
        /*0020*/ 	.word	0x0000000c


	//----- nvinfo : EIATTR_FRAME_SIZE
	.align		4
.L_5:
        /*0024*/ 	.byte	0x04, 0x11
        /*0026*/ 	.short	(.L_7 - .L_6)
	.align		4
.L_6:
        /*0028*/ 	.word	index@(_Z15compute_exp_sumPKfPfS1_fi)
        /*002c*/ 	.word	0x00000000


	//----- nvinfo : EIATTR_REGCOUNT
	.align		4
.L_7:
        /*0030*/ 	.byte	0x04, 0x2f
        /*0032*/ 	.short	(.L_9 - .L_8)
	.align		4
.L_8:
        /*0034*/ 	.word	index@(_Z15compute_softmaxPffS_i)
        /*0038*/ 	.word	0x00000010


	//----- nvinfo : EIATTR_FRAME_SIZE
	.align		4
.L_9:
        /*003c*/ 	.byte	0x04, 0x11
        /*003e*/ 	.short	(.L_11 - .L_10)
	.align		4
.L_10:
        /*0040*/ 	.word	index@($__internal_0_$__cuda_sm3x_div_rn_noftz_f32_slowpath)
        /*0044*/ 	.word	0x00000000


	//----- nvinfo : EIATTR_FRAME_SIZE
	.align		4
.L_11:
        /*0048*/ 	.byte	0x04, 0x11
        /*004a*/ 	.short	(.L_13 - .L_12)
	.align		4
.L_12:
        /*004c*/ 	.word	index@(_Z15compute_softmaxPffS_i)
        /*0050*/ 	.word	0x00000000


	//----- nvinfo : EIATTR_MIN_STACK_SIZE
	.align		4
.L_13:
        /*0054*/ 	.byte	0x04, 0x12
        /*0056*/ 	.short	(.L_15 - .L_14)
	.align		4
.L_14:
        /*0058*/ 	.word	index@(_Z15compute_softmaxPffS_i)
        /*005c*/ 	.word	0x00000000


	//----- nvinfo : EIATTR_MIN_STACK_SIZE
	.align		4
.L_15:
        /*0060*/ 	.byte	0x04, 0x12
        /*0062*/ 	.short	(.L_17 - .L_16)
	.align		4
.L_16:
        /*0064*/ 	.word	index@(_Z15compute_exp_sumPKfPfS1_fi)
        /*0068*/ 	.word	0x00000000


	//----- nvinfo : EIATTR_MIN_STACK_SIZE
	.align		4
.L_17:
        /*006c*/ 	.byte	0x04, 0x12
        /*006e*/ 	.short	(.L_19 - .L_18)
	.align		4
.L_18:
        /*0070*/ 	.word	index@(_Z8find_maxPKfPfi)
        /*0074*/ 	.word	0x00000000
.L_19:


//--------------------- .nv.compat                --------------------------
	.section	.nv.compat,"",@"SHT_CUDA_COMPAT_INFO"
	.align	4
        /*0000*/ 	.byte	0x02, 0x09, 0x00, 0x00, 0x02, 0x02, 0x01, 0x00, 0x02, 0x05, 0x05, 0x00, 0x03, 0x07, 0x01, 0x01
        /*0010*/ 	.byte	0x02, 0x03, 0x00, 0x00, 0x02, 0x06, 0x01, 0x00, 0x04, 0x0b, 0x08, 0x00, 0x01, 0x00, 0x00, 0x00
        /*0020*/ 	.byte	0x00, 0x00, 0x00, 0x00


//--------------------- .nv.info._Z15compute_softmaxPffS_i --------------------------
	.section	.nv.info._Z15compute_softmaxPffS_i,"",@"SHT_CUDA_INFO"
	.sectionflags	@""
	.align	4


	//----- nvinfo : EIATTR_CUDA_API_VERSION
	.align		4
        /*0000*/ 	.byte	0x04, 0x37
        /*0002*/ 	.short	(.L_21 - .L_20)
.L_20:
        /*0004*/ 	.word	0x00000082


	//----- nvinfo : EIATTR_KPARAM_INFO
	.align		4
.L_21:
        /*0008*/ 	.byte	0x04, 0x17
        /*000a*/ 	.short	(.L_23 - .L_22)
.L_22:
        /*000c*/ 	.word	0x00000000
        /*0010*/ 	.short	0x0003
        /*0012*/ 	.short	0x0018
        /*0014*/ 	.byte	0x00, 0xf0, 0x11, 0x00


	//----- nvinfo : EIATTR_KPARAM_INFO
	.align		4
.L_23:
        /*0018*/ 	.byte	0x04, 0x17
        /*001a*/ 	.short	(.L_25 - .L_24)
.L_24:
        /*001c*/ 	.word	0x00000000
        /*0020*/ 	.short	0x0002
        /*0022*/ 	.short	0x0010
        /*0024*/ 	.byte	0x00, 0xf5, 0x21, 0x00


	//----- nvinfo : EIATTR_KPARAM_INFO
	.align		4
.L_25:
        /*0028*/ 	.byte	0x04, 0x17
        /*002a*/ 	.short	(.L_27 - .L_26)
.L_26:
        /*002c*/ 	.word	0x00000000
        /*0030*/ 	.short	0x0001
        /*0032*/ 	.short	0x0008
        /*0034*/ 	.byte	0x00, 0xf0, 0x11, 0x00


	//----- nvinfo : EIATTR_KPARAM_INFO
	.align		4
.L_27:
        /*0038*/ 	.byte	0x04, 0x17
        /*003a*/ 	.short	(.L_29 - .L_28)
.L_28:
        /*003c*/ 	.word	0x00000000
        /*0040*/ 	.short	0x0000
        /*0042*/ 	.short	0x0000
        /*0044*/ 	.byte	0x00, 0xf5, 0x21, 0x00


	//----- nvinfo : EIATTR_SPARSE_MMA_MASK
	.align		4
.L_29:
        /*0048*/ 	.byte	0x03, 0x50
        /*004a*/ 	.short	0x0000


	//----- nvinfo : EIATTR_MAXREG_COUNT
	.align		4
        /*004c*/ 	.byte	0x03, 0x1b
        /*004e*/ 	.short	0x00ff


	//----- nvinfo : EIATTR_MERCURY_ISA_VERSION
	.align		4
        /*0050*/ 	.byte	0x03, 0x5f
        /*0052*/ 	.short	0x0101


	//----- nvinfo : EIATTR_VRC_CTA_INIT_COUNT
	.align		4
        /*0054*/ 	.byte	0x02, 0x4a
	.zero		1
	.zero		1


	//----- nvinfo : EIATTR_EXIT_INSTR_OFFSETS
	.align		4
        /*0058*/ 	.byte	0x04, 0x1c
        /*005a*/ 	.short	(.L_31 - .L_30)


	//   ....[0]....
.L_30:
        /*005c*/ 	.word	0x00000070


	//   ....[1]....
        /*0060*/ 	.word	0x000001d0


	//----- nvinfo : EIATTR_CRS_STACK_SIZE
	.align		4
.L_31:
        /*0064*/ 	.byte	0x04, 0x1e
        /*0066*/ 	.short	(.L_33 - .L_32)
.L_32:
        /*0068*/ 	.word	0x00000000


	//----- nvinfo : EIATTR_CBANK_PARAM_SIZE
	.align		4
.L_33:
        /*006c*/ 	.byte	0x03, 0x19
        /*006e*/ 	.short	0x001c


	//----- nvinfo : EIATTR_PARAM_CBANK
	.align		4
        /*0070*/ 	.byte	0x04, 0x0a
        /*0072*/ 	.short	(.L_35 - .L_34)
	.align		4
.L_34:
        /*0074*/ 	.word	index@(.nv.constant0._Z15compute_softmaxPffS_i)
        /*0078*/ 	.short	0x0380
        /*007a*/ 	.short	0x001c


	//----- nvinfo : EIATTR_SW_WAR
	.align		4
.L_35:
        /*007c*/ 	.byte	0x04, 0x36
        /*007e*/ 	.short	(.L_37 - .L_36)
.L_36:
        /*0080*/ 	.word	0x00000008
.L_37:


//--------------------- .nv.info._Z15compute_exp_sumPKfPfS1_fi --------------------------
	.section	.nv.info._Z15compute_exp_sumPKfPfS1_fi,"",@"SHT_CUDA_INFO"
	.sectionflags	@""
	.align	4


	//----- nvinfo : EIATTR_CUDA_API_VERSION
	.align		4
        /*0000*/ 	.byte	0x04, 0x37
        /*0002*/ 	.short	(.L_39 - .L_38)
.L_38:
        /*0004*/ 	.word	0x00000082


	//----- nvinfo : EIATTR_KPARAM_INFO
	.align		4
.L_39:
        /*0008*/ 	.byte	0x04, 0x17
        /*000a*/ 	.short	(.L_41 - .L_40)
.L_40:
        /*000c*/ 	.word	0x00000000
        /*0010*/ 	.short	0x0004
        /*0012*/ 	.short	0x001c
        /*0014*/ 	.byte	0x00, 0xf0, 0x11, 0x00


	//----- nvinfo : EIATTR_KPARAM_INFO
	.align		4
.L_41:
        /*0018*/ 	.byte	0x04, 0x17
        /*001a*/ 	.short	(.L_43 - .L_42)
.L_42:
        /*001c*/ 	.word	0x00000000
        /*0020*/ 	.short	0x0003
        /*0022*/ 	.short	0x0018
        /*0024*/ 	.byte	0x00, 0xf0, 0x11, 0x00


	//----- nvinfo : EIATTR_KPARAM_INFO
	.align		4
.L_43:
        /*0028*/ 	.byte	0x04, 0x17
        /*002a*/ 	.short	(.L_45 - .L_44)
.L_44:
        /*002c*/ 	.word	0x00000000
        /*0030*/ 	.short	0x0002
        /*0032*/ 	.short	0x0010
        /*0034*/ 	.byte	0x00, 0xf5, 0x21, 0x00


	//----- nvinfo : EIATTR_KPARAM_INFO
	.align		4
.L_45:
        /*0038*/ 	.byte	0x04, 0x17
        /*003a*/ 	.short	(.L_47 - .L_46)
.L_46:
        /*003c*/ 	.word	0x00000000
        /*0040*/ 	.short	0x0001
        /*0042*/ 	.short	0x0008
        /*0044*/ 	.byte	0x00, 0xf5, 0x21, 0x00


	//----- nvinfo : EIATTR_KPARAM_INFO
	.align		4
.L_47:
        /*0048*/ 	.byte	0x04, 0x17
        /*004a*/ 	.short	(.L_49 - .L_48)
.L_48:
        /*004c*/ 	.word	0x00000000
        /*0050*/ 	.short	0x0000
        /*0052*/ 	.short	0x0000
        /*0054*/ 	.byte	0x00, 0xf5, 0x21, 0x00


	//----- nvinfo : EIATTR_SPARSE_MMA_MASK
	.align		4
.L_49:
        /*0058*/ 	.byte	0x03, 0x50
        /*005a*/ 	.short	0x0000


	//----- nvinfo : EIATTR_MAXREG_COUNT
	.align		4
        /*005c*/ 	.byte	0x03, 0x1b
        /*005e*/ 	.short	0x00ff


	//----- nvinfo : EIATTR_NUM_BARRIERS
	.align		4
        /*0060*/ 	.byte	0x02, 0x4c
        /*0062*/ 	.byte	0x01
	.zero		1


	//----- nvinfo : EIATTR_MERCURY_ISA_VERSION
	.align		4
        /*0064*/ 	.byte	0x03, 0x5f
        /*0066*/ 	.short	0x0101


	//----- nvinfo : EIATTR_VRC_CTA_INIT_COUNT
	.align		4
        /*0068*/ 	.byte	0x02, 0x4a
	.zero		1
	.zero		1


	//----- nvinfo : EIATTR_EXIT_INSTR_OFFSETS
	.align		4
        /*006c*/ 	.byte	0x04, 0x1c
        /*006e*/ 	.short	(.L_51 - .L_50)


	//   ....[0]....
.L_50:
        /*0070*/ 	.word	0x00000340


	//   ....[1]....
        /*0074*/ 	.word	0x000003c0


	//----- nvinfo : EIATTR_CBANK_PARAM_SIZE
	.align		4
.L_51:
        /*0078*/ 	.byte	0x03, 0x19
        /*007a*/ 	.short	0x0020


	//----- nvinfo : EIATTR_PARAM_CBANK
	.align		4
        /*007c*/ 	.byte	0x04, 0x0a
        /*007e*/ 	.short	(.L_53 - .L_52)
	.align		4
.L_52:
        /*0080*/ 	.word	index@(.nv.constant0._Z15compute_exp_sumPKfPfS1_fi)
        /*0084*/ 	.short	0x0380
        /*0086*/ 	.short	0x0020


	//----- nvinfo : EIATTR_SW_WAR
	.align		4
.L_53:
        /*0088*/ 	.byte	0x04, 0x36
        /*008a*/ 	.short	(.L_55 - .L_54)
.L_54:
        /*008c*/ 	.word	0x00000008
.L_55:


//--------------------- .nv.info._Z8find_maxPKfPfi --------------------------
	.section	.nv.info._Z8find_maxPKfPfi,"",@"SHT_CUDA_INFO"
	.sectionflags	@""
	.align	4


	//----- nvinfo : EIATTR_CUDA_API_VERSION
	.align		4
        /*0000*/ 	.byte	0x04, 0x37
        /*0002*/ 	.short	(.L_57 - .L_56)
.L_56:
        /*0004*/ 	.word	0x00000082


	//----- nvinfo : EIATTR_KPARAM_INFO
	.align		4
.L_57:
        /*0008*/ 	.byte	0x04, 0x17
        /*000a*/ 	.short	(.L_59 - .L_58)
.L_58:
        /*000c*/ 	.word	0x00000000
        /*0010*/ 	.short	0x0002
        /*0012*/ 	.short	0x0010
        /*0014*/ 	.byte	0x00, 0xf0, 0x11, 0x00


	//----- nvinfo : EIATTR_KPARAM_INFO
	.align		4
.L_59:
        /*0018*/ 	.byte	0x04, 0x17
        /*001a*/ 	.short	(.L_61 - .L_60)
.L_60:
        /*001c*/ 	.word	0x00000000
        /*0020*/ 	.short	0x0001
        /*0022*/ 	.short	0x0008
        /*0024*/ 	.byte	0x00, 0xf5, 0x21, 0x00


	//----- nvinfo : EIATTR_KPARAM_INFO
	.align		4
.L_61:
        /*0028*/ 	.byte	0x04, 0x17
        /*002a*/ 	.short	(.L_63 - .L_62)
.L_62:
        /*002c*/ 	.word	0x00000000
        /*0030*/ 	.short	0x0000
        /*0032*/ 	.short	0x0000
        /*0034*/ 	.byte	0x00, 0xf5, 0x21, 0x00


	//----- nvinfo : EIATTR_SPARSE_MMA_MASK
	.align		4
.L_63:
        /*0038*/ 	.byte	0x03, 0x50
        /*003a*/ 	.short	0x0000


	//----- nvinfo : EIATTR_MAXREG_COUNT
	.align		4
        /*003c*/ 	.byte	0x03, 0x1b
        /*003e*/ 	.short	0x00ff


	//----- nvinfo : EIATTR_NUM_BARRIERS
	.align		4
        /*0040*/ 	.byte	0x02, 0x4c
        /*0042*/ 	.byte	0x01
	.zero		1


	//----- nvinfo : EIATTR_MERCURY_ISA_VERSION
	.align		4
        /*0044*/ 	.byte	0x03, 0x5f
        /*0046*/ 	.short	0x0101


	//----- nvinfo : EIATTR_VRC_CTA_INIT_COUNT
	.align		4
        /*0048*/ 	.byte	0x02, 0x4a
	.zero		1
	.zero		1


	//----- nvinfo : EIATTR_EXIT_INSTR_OFFSETS
	.align		4
        /*004c*/ 	.byte	0x04, 0x1c
        /*004e*/ 	.short	(.L_65 - .L_64)


	//   ....[0]....
.L_64:
        /*0050*/ 	.word	0x00000250


	//   ....[1]....
        /*0054*/ 	.word	0x000002d0


	//----- nvinfo : EIATTR_CBANK_PARAM_SIZE
	.align		4
.L_65:
        /*0058*/ 	.byte	0x03, 0x19
        /*005a*/ 	.short	0x0014


	//----- nvinfo : EIATTR_PARAM_CBANK
	.align		4
        /*005c*/ 	.byte	0x04, 0x0a
        /*005e*/ 	.short	(.L_67 - .L_66)
	.align		4
.L_66:
        /*0060*/ 	.word	index@(.nv.constant0._Z8find_maxPKfPfi)
        /*0064*/ 	.short	0x0380
        /*0066*/ 	.short	0x0014


	//----- nvinfo : EIATTR_SW_WAR
	.align		4
.L_67:
        /*0068*/ 	.byte	0x04, 0x36
        /*006a*/ 	.short	(.L_69 - .L_68)
.L_68:
        /*006c*/ 	.word	0x00000008
.L_69:


//--------------------- .nv.callgraph             --------------------------
	.section	.nv.callgraph,"",@"SHT_CUDA_CALLGRAPH"
	.align	4
	.sectionentsize	8
	.align		4
        /*0000*/ 	.word	0x00000000
	.align		4
        /*0004*/ 	.word	0xffffffff
	.align		4
        /*0008*/ 	.word	0x00000000
	.align		4
        /*000c*/ 	.word	0xfffffffe
	.align		4
        /*0010*/ 	.word	0x00000000
	.align		4
        /*0014*/ 	.word	0xfffffffd
	.align		4
        /*0018*/ 	.word	0x00000000
	.align		4
        /*001c*/ 	.word	0xfffffffc


//--------------------- .text._Z15compute_softmaxPffS_i --------------------------
	.section	.text._Z15compute_softmaxPffS_i,"ax",@progbits
	.align	128
        .global         _Z15compute_softmaxPffS_i
        .type           _Z15compute_softmaxPffS_i,@function
        .size           _Z15compute_softmaxPffS_i,(.L_x_20 - _Z15compute_softmaxPffS_i)
        .other          _Z15compute_softmaxPffS_i,@"STO_CUDA_ENTRY STV_DEFAULT"
_Z15compute_softmaxPffS_i:
.text._Z15compute_softmaxPffS_i:
[----:B------:R-:W-:Y:S01]  /*0000*/  LDC R1, c[0x0][0x37c] ;  /* 0x0000df00ff017b82 */ /* 0x000fe20000000800 */
[----:B------:R-:W0:Y:S07]  /*0010*/  S2R R3, SR_TID.X ;  /* 0x0000000000037919 */ /* 0x000e2e0000002100 */
[----:B------:R-:W0:Y:S01]  /*0020*/  S2UR UR4, SR_CTAID.X ;  /* 0x00000000000479c3 */ /* 0x000e220000002500 */
[----:B------:R-:W1:Y:S07]  /*0030*/  LDCU UR5, c[0x0][0x398] ;  /* 0x00007300ff0577ac */ /* 0x000e6e0008000800 */
[----:B------:R-:W0:Y:S02]  /*0040*/  LDC R2, c[0x0][0x360] ;  /* 0x0000d800ff027b82 */ /* 0x000e240000000800 */
[----:B0-----:R-:W-:-:S05]  /*0050*/  IMAD R2, R2, UR4, R3 ;  /* 0x0000000402027c24 */ /* 0x001fca000f8e0203 */
[----:B-1----:R-:W-:-:S13]  /*0060*/  ISETP.GE.AND P0, PT, R2, UR5, PT ;  /* 0x0000000502007c0c */ /* 0x002fda000bf06270 */
[----:B------:R-:W-:Y:S05]  /*0070*/  @P0 EXIT ;  /* 0x000000000000094d */ /* 0x000fea0003800000 */
[----:B------:R-:W0:Y:S01]  /*0080*/  LDC.64 R4, c[0x0][0x380] ;  /* 0x0000e000ff047b82 */ /* 0x000e220000000a00 */
[----:B------:R-:W1:Y:S07]  /*0090*/  LDCU.64 UR4, c[0x0][0x358] ;  /* 0x00006b00ff0477ac */ /* 0x000e6e0008000a00 */
[----:B------:R-:W2:Y:S01]  /*00a0*/  LDC R9, c[0x0][0x388] ;  /* 0x0000e200ff097b82 */ /* 0x000ea20000000800 */
[----:B0-----:R-:W-:-:S05]  /*00b0*/  IMAD.WIDE R4, R2, 0x4, R4 ;  /* 0x0000000402047825 */ /* 0x001fca00078e0204 */
[----:B-1----:R-:W3:Y:S01]  /*00c0*/  LDG.E R0, desc[UR4][R4.64] ;  /* 0x0000000404007981 */ /* 0x002ee2000c1e1900 */
[----:B------:R-:W-:Y:S01]  /*00d0*/  BSSY.RECONVERGENT B0, `(.L_x_0) ;  /* 0x000000c000007945 */ /* 0x000fe20003800200 */
[----:B--2---:R-:W0:Y:S02]  /*00e0*/  MUFU.RCP R3, R9 ;  /* 0x0000000900037308 */ /* 0x004e240000001000 */
[----:B0-----:R-:W-:-:S04]  /*00f0*/  FFMA R6, R3, -R9, 1 ;  /* 0x3f80000003067423 */ /* 0x001fc80000000809 */
[----:B------:R-:W-:Y:S02]  /*0100*/  FFMA R3, R3, R6, R3 ;  /* 0x0000000603037223 */ /* 0x000fe40000000003 */
[----:B---3--:R-:W0:Y:S02]  /*0110*/  FCHK P0, R0, R9 ;  /* 0x0000000900007302 */ /* 0x008e240000000000 */
[----:B------:R-:W-:-:S04]  /*0120*/  FFMA R6, R0, R3, RZ ;  /* 0x0000000300067223 */ /* 0x000fc800000000ff */
[----:B------:R-:W-:-:S04]  /*0130*/  FFMA R7, R6, -R9, R0 ;  /* 0x8000000906077223 */ /* 0x000fc80000000000 */
[----:B------:R-:W-:Y:S01]  /*0140*/  FFMA R7, R3, R7, R6 ;  /* 0x0000000703077223 */ /* 0x000fe20000000006 */
[----:B0-----:R-:W-:Y:S06]  /*0150*/  @!P0 BRA `(.L_x_1) ;  /* 0x00000000000c8947 */ /* 0x001fec0003800000 */
[----:B------:R-:W-:-:S07]  /*0160*/  MOV R4, 0x180 ;  /* 0x0000018000047802 */ /* 0x000fce0000000f00 */
[----:B------:R-:W-:Y:S05]  /*0170*/  CALL.REL.NOINC `($__internal_0_$__cuda_sm3x_div_rn_noftz_f32_slowpath) ;  /* 0x0000000000187944 */ /* 0x000fea0003c00000 */
[----:B------:R-:W-:-:S07]  /*0180*/  IMAD.MOV.U32 R7, RZ, RZ, R0 ;  /* 0x000000ffff077224 */ /* 0x000fce00078e0000 */
.L_x_1:
[----:B------:R-:W-:Y:S05]  /*0190*/  BSYNC.RECONVERGENT B0 ;  /* 0x0000000000007941 */ /* 0x000fea0003800200 */
.L_x_0:
[----:B------:R-:W0:Y:S02]  /*01a0*/  LDC.64 R4, c[0x0][0x390] ;  /* 0x0000e400ff047b82 */ /* 0x000e240000000a00 */
[----:B0-----:R-:W-:-:S05]  /*01b0*/  IMAD.WIDE R2, R2, 0x4, R4 ;  /* 0x0000000402027825 */ /* 0x001fca00078e0204 */
[----:B------:R-:W-:Y:S01]  /*01c0*/  STG.E desc[UR4][R2.64], R7 ;  /* 0x0000000702007986 */ /* 0x000fe2000c101904 */
[----:B------:R-:W-:Y:S05]  /*01d0*/  EXIT ;  /* 0x000000000000794d */ /* 0x000fea0003800000 */
        .weak           $__internal_0_$__cuda_sm3x_div_rn_noftz_f32_slowpath
        .type           $__internal_0_$__cuda_sm3x_div_rn_noftz_f32_slowpath,@function
        .size           $__internal_0_$__cuda_sm3x_div_rn_noftz_f32_slowpath,(.L_x_20 - $__internal_0_$__cuda_sm3x_div_rn_noftz_f32_slowpath)
$__internal_0_$__cuda_sm3x_div_rn_noftz_f32_slowpath:
[----:B------:R-:W0:Y:S01]  /*01e0*/  LDC R3, c[0x0][0x388] ;  /* 0x0000e200ff037b82 */ /* 0x000e220000000800 */
[--C-:B------:R-:W-:Y:S01]  /*01f0*/  SHF.R.U32.HI R5, RZ, 0x17, R0.reuse ;  /* 0x00000017ff057819 */ /* 0x100fe20000011600 */
[----:B------:R-:W1:Y:S01]  /*0200*/  LDCU UR6, c[0x0][0x388] ;  /* 0x00007100ff0677ac */ /* 0x000e620008000800 */
[----:B------:R-:W-:Y:S01]  /*0210*/  BSSY.RECONVERGENT B1, `(.L_x_2) ;  /* 0x0000064000017945 */ /* 0x000fe20003800200 */
[----:B------:R-:W-:Y:S01]  /*0220*/  IMAD.MOV.U32 R7, RZ, RZ, R0 ;  /* 0x000000ffff077224 */ /* 0x000fe200078e0000 */
[----:B------:R-:W-:-:S05]  /*0230*/  LOP3.LUT R5, R5, 0xff, RZ, 0xc0, !PT ;  /* 0x000000ff05057812 */ /* 0x000fca00078ec0ff */
[----:B------:R-:W-:Y:S02]  /*0240*/  VIADD R10, R5, 0xffffffff ;  /* 0xffffffff050a7836 */ /* 0x000fe40000000000 */
[----:B-1----:R-:W-:Y:S01]  /*0250*/  IMAD.U32 R8, RZ, RZ, UR6 ;  /* 0x00000006ff087e24 */ /* 0x002fe2000f8e00ff */
[----:B0-----:R-:W-:-:S04]  /*0260*/  SHF.R.U32.HI R6, RZ, 0x17, R3 ;  /* 0x00000017ff067819 */ /* 0x001fc80000011603 */
[----:B------:R-:W-:-:S05]  /*0270*/  LOP3.LUT R6, R6, 0xff, RZ, 0xc0, !PT ;  /* 0x000000ff06067812 */ /* 0x000fca00078ec0ff */
[----:B------:R-:W-:-:S05]  /*0280*/  VIADD R11, R6, 0xffffffff ;  /* 0xffffffff060b7836 */ /* 0x000fca0000000000 */
[----:B------:R-:W-:-:S04]  /*0290*/  ISETP.GT.U32.AND P0, PT, R11, 0xfd, PT ;  /* 0x000000fd0b00780c */ /* 0x000fc80003f04070 */
[----:B------:R-:W-:-:S13]  /*02a0*/  ISETP.GT.U32.OR P0, PT, R10, 0xfd, P0 ;  /* 0x000000fd0a00780c */ /* 0x000fda0000704470 */
[----:B------:R-:W-:Y:S01]  /*02b0*/  @!P0 IMAD.MOV.U32 R9, RZ, RZ, RZ ;  /* 0x000000ffff098224 */ /* 0x000fe200078e00ff */
[----:B------:R-:W-:Y:S06]  /*02c0*/  @!P0 BRA `(.L_x_3) ;  /* 0x00000000005c8947 */ /* 0x000fec0003800000 */
[----:B------:R-:W-:Y:S02]  /*02d0*/  FSETP.GTU.FTZ.AND P1, PT, |R3|, +INF , PT ;  /* 0x7f8000000300780b */ /* 0x000fe40003f3c200 */
[----:B------:R-:W-:-:S04]  /*02e0*/  FSETP.GTU.FTZ.AND P0, PT, |R0|, +INF , PT ;  /* 0x7f8000000000780b */ /* 0x000fc80003f1c200 */
[----:B------:R-:W-:-:S13]  /*02f0*/  PLOP3.LUT P0, PT, P0, P1, PT, 0xf8, 0x8f ;  /* 0x00000000008f781c */ /* 0x000fda0000703f70 */
[----:B------:R-:W-:Y:S05]  /*0300*/  @P0 BRA `(.L_x_4) ;  /* 0x00000004004c0947 */ /* 0x000fea0003800000 */
[----:B------:R-:W-:-:S13]  /*0310*/  LOP3.LUT P0, RZ, R8, 0x7fffffff, R7, 0xc8, !PT ;  /* 0x7fffffff08ff7812 */ /* 0x000fda000780c807 */
[----:B------:R-:W-:Y:S05]  /*0320*/  @!P0 BRA `(.L_x_5) ;  /* 0x00000004003c8947 */ /* 0x000fea0003800000 */
[C---:B------:R-:W-:Y:S02]  /*0330*/  FSETP.NEU.FTZ.AND P2, PT, |R0|.reuse, +INF , PT ;  /* 0x7f8000000000780b */ /* 0x040fe40003f5d200 */
[----:B------:R-:W-:Y:S02]  /*0340*/  FSETP.NEU.FTZ.AND P1, PT, |R3|, +INF , PT ;  /* 0x7f8000000300780b */ /* 0x000fe40003f3d200 */
[----:B------:R-:W-:-:S11]  /*0350*/  FSETP.NEU.FTZ.AND P0, PT, |R0|, +INF , PT ;  /* 0x7f8000000000780b */ /* 0x000fd60003f1d200 */
[----:B------:R-:W-:Y:S05]  /*0360*/  @!P1 BRA !P2, `(.L_x_5) ;  /* 0x00000004002c9947 */ /* 0x000fea0005000000 */
[----:B------:R-:W-:-:S04]  /*0370*/  LOP3.LUT P2, RZ, R7, 0x7fffffff, RZ, 0xc0, !PT ;  /* 0x7fffffff07ff7812 */ /* 0x000fc8000784c0ff */
[----:B------:R-:W-:-:S13]  /*0380*/  PLOP3.LUT P1, PT, P1, P2, PT, 0x2f, 0xf2 ;  /* 0x0000000000f2781c */ /* 0x000fda0000f24577 */
[----:B------:R-:W-:Y:S05]  /*0390*/  @P1 BRA `(.L_x_6) ;  /* 0x0000000400181947 */ /* 0x000fea0003800000 */
[----:B------:R-:W-:-:S04]  /*03a0*/  LOP3.LUT P1, RZ, R8, 0x7fffffff, RZ, 0xc0, !PT ;  /* 0x7fffffff08ff7812 */ /* 0x000fc8000782c0ff */
[----:B------:R-:W-:-:S13]  /*03b0*/  PLOP3.LUT P0, PT, P0, P1, PT, 0x2f, 0xf2 ;  /* 0x0000000000f2781c */ /* 0x000fda0000702577 */
[----:B------:R-:W-:Y:S05]  /*03c0*/  @P0 BRA `(.L_x_7) ;  /* 0x0000000400000947 */ /* 0x000fea0003800000 */
[----:B------:R-:W-:Y:S02]  /*03d0*/  ISETP.GE.AND P0, PT, R10, RZ, PT ;  /* 0x000000ff0a00720c */ /* 0x000fe40003f06270 */
[----:B------:R-:W-:-:S11]  /*03e0*/  ISETP.GE.AND P1, PT, R11, RZ, PT ;  /* 0x000000ff0b00720c */ /* 0x000fd60003f26270 */
[----:B------:R-:W-:Y:S02]  /*03f0*/  @P0 IMAD.MOV.U32 R9, RZ, RZ, RZ ;  /* 0x000000ffff090224 */ /* 0x000fe400078e00ff */
[----:B------:R-:W-:Y:S01]  /*0400*/  @!P0 FFMA R7, R0, 1.84467440737095516160e+19, RZ ;  /* 0x5f80000000078823 */ /* 0x000fe200000000ff */
[----:B------:R-:W-:Y:S02]  /*0410*/  @!P0 IMAD.MOV.U32 R9, RZ, RZ, -0x40 ;  /* 0xffffffc0ff098424 */ /* 0x000fe400078e00ff */
[----:B------:R-:W-:Y:S02]  /*0420*/  @!P1 FFMA R8, R3, 1.84467440737095516160e+19, RZ ;  /* 0x5f80000003089823 */ /* 0x000fe400000000ff */
[----:B------:R-:W-:-:S07]  /*0430*/  @!P1 VIADD R9, R9, 0x40 ;  /* 0x0000004009099836 */ /* 0x000fce0000000000 */
.L_x_3:
[----:B------:R-:W-:Y:S01]  /*0440*/  LEA R3, R6, 0xc0800000, 0x17 ;  /* 0xc080000006037811 */ /* 0x000fe200078eb8ff */
[----:B------:R-:W-:Y:S01]  /*0450*/  VIADD R5, R5, 0xffffff81 ;  /* 0xffffff8105057836 */ /* 0x000fe20000000000 */
[----:B------:R-:W-:Y:S03]  /*0460*/  BSSY.RECONVERGENT B2, `(.L_x_8) ;  /* 0x0000035000027945 */ /* 0x000fe60003800200 */
[----:B------:R-:W-:Y:S01]  /*0470*/  IMAD.IADD R3, R8, 0x1, -R3 ;  /* 0x0000000108037824 */ /* 0x000fe200078e0a03 */
[C---:B------:R-:W-:Y:S01]  /*0480*/  IADD3 R6, PT, PT, R5.reuse, 0x7f, -R6 ;  /* 0x0000007f05067810 */ /* 0x040fe20007ffe806 */
[----:B------:R-:W-:Y:S02]  /*0490*/  IMAD R0, R5, -0x800000, R7 ;  /* 0xff80000005007824 */ /* 0x000fe400078e0207 */
[----:B------:R-:W0:Y:S01]  /*04a0*/  MUFU.RCP R8, R3 ;  /* 0x0000000300087308 */ /* 0x000e220000001000 */
[----:B------:R-:W-:Y:S01]  /*04b0*/  FADD.FTZ R11, -R3, -RZ ;  /* 0x800000ff030b7221 */ /* 0x000fe20000010100 */
[----:B------:R-:W-:-:S03]  /*04c0*/  IMAD.IADD R6, R6, 0x1, R9 ;  /* 0x0000000106067824 */ /* 0x000fc600078e0209 */
[----:B0-----:R-:W-:-:S04]  /*04d0*/  FFMA R13, R8, R11, 1 ;  /* 0x3f800000080d7423 */ /* 0x001fc8000000000b */
[----:B------:R-:W-:-:S04]  /*04e0*/  FFMA R10, R8, R13, R8 ;  /* 0x0000000d080a7223 */ /* 0x000fc80000000008 */
[----:B------:R-:W-:-:S04]  /*04f0*/  FFMA R7, R0, R10, RZ ;  /* 0x0000000a00077223 */ /* 0x000fc800000000ff */
[----:B------:R-:W-:-:S04]  /*0500*/  FFMA R8, R11, R7, R0 ;  /* 0x000000070b087223 */ /* 0x000fc80000000000 */
[----:B------:R-:W-:-:S04]  /*0510*/  FFMA R7, R10, R8, R7 ;  /* 0x000000080a077223 */ /* 0x000fc80000000007 */
[----:B------:R-:W-:-:S04]  /*0520*/  FFMA R8, R11, R7, R0 ;  /* 0x000000070b087223 */ /* 0x000fc80000000000 */
[----:B------:R-:W-:-:S05]  /*0530*/  FFMA R0, R10, R8, R7 ;  /* 0x000000080a007223 */ /* 0x000fca0000000007 */
[----:B------:R-:W-:-:S04]  /*0540*/  SHF.R.U32.HI R3, RZ, 0x17, R0 ;  /* 0x00000017ff037819 */ /* 0x000fc80000011600 */
[----:B------:R-:W-:-:S05]  /*0550*/  LOP3.LUT R3, R3, 0xff, RZ, 0xc0, !PT ;  /* 0x000000ff03037812 */ /* 0x000fca00078ec0ff */
[----:B------:R-:W-:-:S04]  /*0560*/  IMAD.IADD R9, R3, 0x1, R6 ;  /* 0x0000000103097824 */ /* 0x000fc800078e0206 */
[----:B------:R-:W-:-:S05]  /*0570*/  VIADD R3, R9, 0xffffffff ;  /* 0xffffffff09037836 */ /* 0x000fca0000000000 */
[----:B------:R-:W-:-:S13]  /*0580*/  ISETP.GE.U32.AND P0, PT, R3, 0xfe, PT ;  /* 0x000000fe0300780c */ /* 0x000fda0003f06070 */
[----:B------:R-:W-:Y:S05]  /*0590*/  @!P0 BRA `(.L_x_9) ;  /* 0x0000000000808947 */ /* 0x000fea0003800000 */
[----:B------:R-:W-:-:S13]  /*05a0*/  ISETP.GT.AND P0, PT, R9, 0xfe, PT ;  /* 0x000000fe0900780c */ /* 0x000fda0003f04270 */
[----:B------:R-:W-:Y:S05]  /*05b0*/  @P0 BRA `(.L_x_10) ;  /* 0x00000000006c0947 */ /* 0x000fea0003800000 */
[----:B------:R-:W-:-:S13]  /*05c0*/  ISETP.GE.AND P0, PT, R9, 0x1, PT ;  /* 0x000000010900780c */ /* 0x000fda0003f06270 */
[----:B------:R-:W-:Y:S05]  /*05d0*/  @P0 BRA `(.L_x_11) ;  /* 0x0000000000740947 */ /* 0x000fea0003800000 */
[----:B------:R-:W-:Y:S02]  /*05e0*/  ISETP.GE.AND P0, PT, R9, -0x18, PT ;  /* 0xffffffe80900780c */ /* 0x000fe40003f06270 */
[----:B------:R-:W-:-:S11]  /*05f0*/  LOP3.LUT R0, R0, 0x80000000, RZ, 0xc0, !PT ;  /* 0x8000000000007812 */ /* 0x000fd600078ec0ff */
[----:B------:R-:W-:Y:S05]  /*0600*/  @!P0 BRA `(.L_x_11) ;  /* 0x0000000000688947 */ /* 0x000fea0003800000 */
[CCC-:B------:R-:W-:Y:S01]  /*0610*/  FFMA.RZ R3, R10.reuse, R8.reuse, R7.reuse ;  /* 0x000000080a037223 */ /* 0x1c0fe2000000c007 */
[CCC-:B------:R-:W-:Y:S01]  /*0620*/  FFMA.RM R6, R10.reuse, R8.reuse, R7.reuse ;  /* 0x000000080a067223 */ /* 0x1c0fe20000004007 */
[C---:B------:R-:W-:Y:S02]  /*0630*/  ISETP.NE.AND P2, PT, R9.reuse, RZ, PT ;  /* 0x000000ff0900720c */ /* 0x040fe40003f45270 */
[----:B------:R-:W-:Y:S02]  /*0640*/  ISETP.NE.AND P1, PT, R9, RZ, PT ;  /* 0x000000ff0900720c */ /* 0x000fe40003f25270 */
[----:B------:R-:W-:Y:S01]  /*0650*/  LOP3.LUT R5, R3, 0x7fffff, RZ, 0xc0, !PT ;  /* 0x007fffff03057812 */ /* 0x000fe200078ec0ff */
[----:B------:R-:W-:Y:S01]  /*0660*/  FFMA.RP R3, R10, R8, R7 ;  /* 0x000000080a037223 */ /* 0x000fe20000008007 */
[----:B------:R-:W-:Y:S02]  /*0670*/  VIADD R8, R9, 0x20 ;  /* 0x0000002009087836 */ /* 0x000fe40000000000 */
[----:B------:R-:W-:Y:S01]  /*0680*/  LOP3.LUT R5, R5, 0x800000, RZ, 0xfc, !PT ;  /* 0x0080000005057812 */ /* 0x000fe200078efcff */
[----:B------:R-:W-:Y:S01]  /*0690*/  IMAD.MOV R7, RZ, RZ, -R9 ;  /* 0x000000ffff077224 */ /* 0x000fe200078e0a09 */
[----:B------:R-:W-:-:S02]  /*06a0*/  FSETP.NEU.FTZ.AND P0, PT, R3, R6, PT ;  /* 0x000000060300720b */ /* 0x000fc40003f1d000 */
[----:B------:R-:W-:Y:S02]  /*06b0*/  SHF.L.U32 R8, R5, R8, RZ ;  /* 0x0000000805087219 */ /* 0x000fe400000006ff */
[----:B------:R-:W-:Y:S02]  /*06c0*/  SEL R6, R7, RZ, P2 ;  /* 0x000000ff07067207 */ /* 0x000fe40001000000 */
[----:B------:R-:W-:Y:S02]  /*06d0*/  ISETP.NE.AND P1, PT, R8, RZ, P1 ;  /* 0x000000ff0800720c */ /* 0x000fe40000f25270 */
[----:B------:R-:W-:Y:S02]  /*06e0*/  SHF.R.U32.HI R6, RZ, R6, R5 ;  /* 0x00000006ff067219 */ /* 0x000fe40000011605 */
[----:B------:R-:W-:Y:S02]  /*06f0*/  PLOP3.LUT P0, PT, P0, P1, PT, 0xf8, 0x8f ;  /* 0x00000000008f781c */ /* 0x000fe40000703f70 */
[----:B------:R-:W-:-:S02]  /*0700*/  SHF.R.U32.HI R8, RZ, 0x1, R6 ;  /* 0x00000001ff087819 */ /* 0x000fc40000011606 */
[----:B------:R-:W-:-:S04]  /*0710*/  SEL R3, RZ, 0x1, !P0 ;  /* 0x00000001ff037807 */ /* 0x000fc80004000000 */
[----:B------:R-:W-:-:S04]  /*0720*/  LOP3.LUT R3, R3, 0x1, R8, 0xf8, !PT ;  /* 0x0000000103037812 */ /* 0x000fc800078ef808 */
[----:B------:R-:W-:-:S05]  /*0730*/  LOP3.LUT R3, R3, R6, RZ, 0xc0, !PT ;  /* 0x0000000603037212 */ /* 0x000fca00078ec0ff */
[----:B------:R-:W-:-:S05]  /*0740*/  IMAD.IADD R3, R8, 0x1, R3 ;  /* 0x0000000108037824 */ /* 0x000fca00078e0203 */
[----:B------:R-:W-:Y:S01]  /*0750*/  LOP3.LUT R0, R3, R0, RZ, 0xfc, !PT ;  /* 0x0000000003007212 */ /* 0x000fe200078efcff */
[----:B------:R-:W-:Y:S06]  /*0760*/  BRA `(.L_x_11) ;  /* 0x0000000000107947 */ /* 0x000fec0003800000 */
.L_x_10:
[----:B------:R-:W-:-:S04]  /*0770*/  LOP3.LUT R0, R0, 0x80000000, RZ, 0xc0, !PT ;  /* 0x8000000000007812 */ /* 0x000fc800078ec0ff */
[----:B------:R-:W-:Y:S01]  /*0780*/  LOP3.LUT R0, R0, 0x7f800000, RZ, 0xfc, !PT ;  /* 0x7f80000000007812 */ /* 0x000fe200078efcff */
[----:B------:R-:W-:Y:S06]  /*0790*/  BRA `(.L_x_11) ;  /* 0x0000000000047947 */ /* 0x000fec0003800000 */
.L_x_9:
[----:B------:R-:W-:-:S07]  /*07a0*/  IMAD R0, R6, 0x800000, R0 ;  /* 0x0080000006007824 */ /* 0x000fce00078e0200 */
.L_x_11:
[----:B------:R-:W-:Y:S05]  /*07b0*/  BSYNC.RECONVERGENT B2 ;  /* 0x0000000000027941 */ /* 0x000fea0003800200 */
.L_x_8:
[----:B------:R-:W-:Y:S05]  /*07c0*/  BRA `(.L_x_12) ;  /* 0x0000000000207947 */ /* 0x000fea0003800000 */
.L_x_7:
[----:B------:R-:W-:-:S04]  /*07d0*/  LOP3.LUT R0, R8, 0x80000000, R7, 0x48, !PT ;  /* 0x8000000008007812 */ /* 0x000fc800078e4807 */
[----:B------:R-:W-:Y:S01]  /*07e0*/  LOP3.LUT R0, R0, 0x7f800000, RZ, 0xfc, !PT ;  /* 0x7f80000000007812 */ /* 0x000fe200078efcff */
[----:B------:R-:W-:Y:S06]  /*07f0*/  BRA `(.L_x_12) ;  /* 0x0000000000147947 */ /* 0x000fec0003800000 */
.L_x_6:
[----:B------:R-:W-:Y:S01]  /*0800*/  LOP3.LUT R0, R8, 0x80000000, R7, 0x48, !PT ;  /* 0x8000000008007812 */ /* 0x000fe200078e4807 */
[----:B------:R-:W-:Y:S06]  /*0810*/  BRA `(.L_x_12) ;  /* 0x00000000000c7947 */ /* 0x000fec0003800000 */
.L_x_5:
[----:B------:R-:W0:Y:S01]  /*0820*/  MUFU.RSQ R0, -QNAN ;  /* 0xffc0000000007908 */ /* 0x000e220000001400 */
[----:B------:R-:W-:Y:S05]  /*0830*/  BRA `(.L_x_12) ;  /* 0x0000000000047947 */ /* 0x000fea0003800000 */
.L_x_4:
[----:B------:R-:W-:-:S07]  /*0840*/  FADD.FTZ R0, R0, R3 ;  /* 0x0000000300007221 */ /* 0x000fce0000010000 */
.L_x_12:
[----:B------:R-:W-:Y:S05]  /*0850*/  BSYNC.RECONVERGENT B1 ;  /* 0x0000000000017941 */ /* 0x000fea0003800200 */
.L_x_2:
[----:B------:R-:W-:-:S04]  /*0860*/  IMAD.MOV.U32 R5, RZ, RZ, 0x0 ;  /* 0x00000000ff057424 */ /* 0x000fc800078e00ff */
[----:B0-----:R-:W-:Y:S05]  /*0870*/  RET.REL.NODEC R4 `(_Z15compute_softmaxPffS_i) ;  /* 0xfffffff404e07950 */ /* 0x001fea0003c3ffff */
.L_x_13:
[----:B------:R-:W-:-:S00]  /*0880*/  BRA `(.L_x_13) ;  /* 0xfffffffc00fc7947 */ /* 0x000fc0000383ffff */
[----:B------:R-:W-:-:S00]  /*0890*/  NOP ;  /* 0x0000000000007918 */ /* 0x000fc00000000000 */
        /* <DEDUP_REMOVED lines=14> */
.L_x_20:


//--------------------- .text._Z15compute_exp_sumPKfPfS1_fi --------------------------
	.section	.text._Z15compute_exp_sumPKfPfS1_fi,"ax",@progbits
	.align	128
        .global         _Z15compute_exp_sumPKfPfS1_fi
        .type           _Z15compute_exp_sumPKfPfS1_fi,@function
        .size           _Z15compute_exp_sumPKfPfS1_fi,(.L_x_22 - _Z15compute_exp_sumPKfPfS1_fi)
        .other          _Z15compute_exp_sumPKfPfS1_fi,@"STO_CUDA_ENTRY STV_DEFAULT"
_Z15compute_exp_sumPKfPfS1_fi:
.text._Z15compute_exp_sumPKfPfS1_fi:
[----:B------:R-:W-:Y:S01]  /*0000*/  LDC R1, c[0x0][0x37c] ;  /* 0x0000df00ff017b82 */ /* 0x000fe20000000800 */
[----:B------:R-:W0:Y:S01]  /*0010*/  S2R R3, SR_TID.X ;  /* 0x0000000000037919 */ /* 0x000e220000002100 */
[----:B------:R-:W0:Y:S06]  /*0020*/  LDCU UR8, c[0x0][0x360] ;  /* 0x00006c00ff0877ac */ /* 0x000e2c0008000800 */
[----:B------:R-:W1:Y:S01]  /*0030*/  LDC.64 R4, c[0x0][0x380] ;  /* 0x0000e000ff047b82 */ /* 0x000e620000000a00 */
[----:B------:R-:W0:Y:S01]  /*0040*/  S2R R0, SR_CTAID.X ;  /* 0x0000000000007919 */ /* 0x000e220000002500 */
[----:B------:R-:W2:Y:S01]  /*0050*/  LDCU UR4, c[0x0][0x39c] ;  /* 0x00007380ff0477ac */ /* 0x000ea20008000800 */
[----:B------:R-:W3:Y:S01]  /*0060*/  LDCU.64 UR6, c[0x0][0x358] ;  /* 0x00006b00ff0677ac */ /* 0x000ee20008000a00 */
[----:B0-----:R-:W-:-:S05]  /*0070*/  IMAD R2, R0, UR8, R3 ;  /* 0x0000000800027c24 */ /* 0x001fca000f8e0203 */
[----:B--2---:R-:W-:-:S13]  /*0080*/  ISETP.GE.AND P0, PT, R2, UR4, PT ;  /* 0x0000000402007c0c */ /* 0x004fda000bf06270 */
[----:B-1----:R-:W-:Y:S01]  /*0090*/  @!P0 IMAD.WIDE R4, R2, 0x4, R4 ;  /* 0x0000000402048825 */ /* 0x002fe200078e0204 */
[----:B------:R-:W0:Y:S05]  /*00a0*/  @!P0 LDC R7, c[0x0][0x398] ;  /* 0x0000e600ff078b82 */ /* 0x000e2a0000000800 */
[----:B---3--:R-:W0:Y:S01]  /*00b0*/  @!P0 LDG.E R4, desc[UR6][R4.64] ;  /* 0x0000000604048981 */ /* 0x008e22000c1e1900 */
[----:B------:R-:W-:Y:S01]  /*00c0*/  @!P0 MOV R9, 0x3bbb989d ;  /* 0x3bbb989d00098802 */ /* 0x000fe20000000f00 */
[----:B------:R-:W-:Y:S01]  /*00d0*/  UMOV UR4, 0x400 ;  /* 0x0000040000047882 */ /* 0x000fe20000000000 */
[----:B------:R-:W-:Y:S01]  /*00e0*/  @!P0 MOV R8, 0x437c0000 ;  /* 0x437c000000088802 */ /* 0x000fe20000000f00 */
[----:B------:R-:W1:Y:S01]  /*00f0*/  S2UR UR5, SR_CgaCtaId ;  /* 0x00000000000579c3 */ /* 0x000e620000008800 */
[----:B------:R-:W-:Y:S01]  /*0100*/  ISETP.NE.AND P1, PT, R3, RZ, PT ;  /* 0x000000ff0300720c */ /* 0x000fe20003f25270 */
[----:B-1----:R-:W-:Y:S01]  /*0110*/  ULEA UR4, UR5, UR4, 0x18 ;  /* 0x0000000405047291 */ /* 0x002fe2000f8ec0ff */
[----:B0-----:R-:W-:-:S05]  /*0120*/  @!P0 FADD R6, R4, -R7 ;  /* 0x8000000704068221 */ /* 0x001fca0000000000 */
[----:B------:R-:W0:Y:S01]  /*0130*/  LDC.64 R4, c[0x0][0x388] ;  /* 0x0000e200ff047b82 */ /* 0x000e220000000a00 */
[----:B------:R-:W-:-:S04]  /*0140*/  @!P0 FFMA.SAT R7, R6, R9, 0.5 ;  /* 0x3f00000006078423 */ /* 0x000fc80000002009 */
[----:B------:R-:W-:-:S04]  /*0150*/  @!P0 FFMA.RM R8, R7, R8, 12582913 ;  /* 0x4b40000107088423 */ /* 0x000fc80000004008 */
[C---:B------:R-:W-:Y:S01]  /*0160*/  @!P0 FADD R7, R8.reuse, -12583039 ;  /* 0xcb40007f08078421 */ /* 0x040fe20000000000 */
[----:B------:R-:W-:-:S03]  /*0170*/  @!P0 IMAD.SHL.U32 R8, R8, 0x800000, RZ ;  /* 0x0080000008088824 */ /* 0x000fc600078e00ff */
[----:B------:R-:W-:-:S04]  /*0180*/  @!P0 FFMA R7, R6, 1.4426950216293334961, -R7 ;  /* 0x3fb8aa3b06078823 */ /* 0x000fc80000000807 */
[----:B------:R-:W-:Y:S01]  /*0190*/  @!P0 FFMA R9, R6, 1.925963033500011079e-08, R7 ;  /* 0x32a5706006098823 */ /* 0x000fe20000000007 */
[----:B------:R-:W-:Y:S01]  /*01a0*/  MOV R6, UR8 ;  /* 0x0000000800067c02 */ /* 0x000fe20008000f00 */
[----:B------:R-:W-:-:S03]  /*01b0*/  HFMA2 R7, -RZ, RZ, 0, 0 ;  /* 0x00000000ff077431 */ /* 0x000fc600000001ff */
[----:B------:R-:W-:Y:S01]  /*01c0*/  ISETP.GE.U32.AND P2, PT, R6, 0x2, PT ;  /* 0x000000020600780c */ /* 0x000fe20003f46070 */
[----:B------:R-:W1:Y:S01]  /*01d0*/  @!P0 MUFU.EX2 R9, R9 ;  /* 0x0000000900098308 */ /* 0x000e620000000800 */
[----:B0-----:R-:W-:-:S04]  /*01e0*/  @!P0 IMAD.WIDE R4, R2, 0x4, R4 ;  /* 0x0000000402048825 */ /* 0x001fc800078e0204 */
[----:B-1----:R-:W-:Y:S01]  /*01f0*/  @!P0 FMUL R7, R8, R9 ;  /* 0x0000000908078220 */ /* 0x002fe20000400000 */
[----:B------:R-:W-:-:S04]  /*0200*/  LEA R8, R3, UR4, 0x2 ;  /* 0x0000000403087c11 */ /* 0x000fc8000f8e10ff */
[----:B------:R0:W-:Y:S04]  /*0210*/  @!P0 STG.E desc[UR6][R4.64], R7 ;  /* 0x0000000704008986 */ /* 0x0001e8000c101906 */
[----:B------:R0:W-:Y:S01]  /*0220*/  STS [R8], R7 ;  /* 0x0000000708007388 */ /* 0x0001e20000000800 */
[----:B------:R-:W-:Y:S06]  /*0230*/  BAR.SYNC.DEFER_BLOCKING 0x0 ;  /* 0x0000000000007b1d */ /* 0x000fec0000010000 */
[----:B------:R-:W-:Y:S05]  /*0240*/  @!P2 BRA `(.L_x_14) ;  /* 0x00000000003ca947 */ /* 0x000fea0003800000 */
[----:B------:R-:W1:Y:S01]  /*0250*/  LDCU UR4, c[0x0][0x39c] ;  /* 0x00007380ff0477ac */ /* 0x000e620008000800 */
[----:B------:R-:W-:Y:S01]  /*0260*/  NOP ;  /* 0x0000000000007918 */ /* 0x000fe20000000000 */
.L_x_15:
[----:B0-----:R-:W-:-:S05]  /*0270*/  SHF.R.U32.HI R7, RZ, 0x1, R6 ;  /* 0x00000001ff077819 */ /* 0x001fca0000011606 */
[----:B------:R-:W-:-:S05]  /*0280*/  IMAD.IADD R4, R2, 0x1, R7 ;  /* 0x0000000102047824 */ /* 0x000fca00078e0207 */
[----:B-1----:R-:W-:-:S04]  /*0290*/  ISETP.GE.AND P0, PT, R4, UR4, PT ;  /* 0x0000000404007c0c */ /* 0x002fc8000bf06270 */
[----:B------:R-:W-:-:S13]  /*02a0*/  ISETP.GE.U32.OR P0, PT, R3, R7, P0 ;  /* 0x000000070300720c */ /* 0x000fda0000706470 */
[----:B------:R-:W-:Y:S01]  /*02b0*/  @!P0 LEA R4, R7, R8, 0x2 ;  /* 0x0000000807048211 */ /* 0x000fe200078e10ff */
[----:B------:R-:W-:Y:S05]  /*02c0*/  @!P0 LDS R5, [R8] ;  /* 0x0000000008058984 */ /* 0x000fea0000000800 */
[----:B------:R-:W0:Y:S02]  /*02d0*/  @!P0 LDS R4, [R4] ;  /* 0x0000000004048984 */ /* 0x000e240000000800 */
[----:B0-----:R-:W-:-:S05]  /*02e0*/  @!P0 FADD R5, R4, R5 ;  /* 0x0000000504058221 */ /* 0x001fca0000000000 */
[----:B------:R2:W-:Y:S01]  /*02f0*/  @!P0 STS [R8], R5 ;  /* 0x0000000508008388 */ /* 0x0005e20000000800 */
[----:B------:R-:W-:Y:S01]  /*0300*/  BAR.SYNC.DEFER_BLOCKING 0x0 ;  /* 0x0000000000007b1d */ /* 0x000fe20000010000 */
[----:B------:R-:W-:Y:S02]  /*0310*/  ISETP.GT.U32.AND P0, PT, R6, 0x3, PT ;  /* 0x000000030600780c */ /* 0x000fe40003f04070 */
[----:B------:R-:W-:-:S11]  /*0320*/  MOV R6, R7 ;  /* 0x0000000700067202 */ /* 0x000fd60000000f00 */
[----:B--2---:R-:W-:Y:S05]  /*0330*/  @P0 BRA `(.L_x_15) ;  /* 0xfffffffc00cc0947 */ /* 0x004fea000383ffff */
.L_x_14:
[----:B------:R-:W-:Y:S05]  /*0340*/  @P1 EXIT ;  /* 0x000000000000194d */ /* 0x000fea0003800000 */
[----:B------:R-:W1:Y:S01]  /*0350*/  S2UR UR5, SR_CgaCtaId ;  /* 0x00000000000579c3 */ /* 0x000e620000008800 */
[----:B------:R-:W-:-:S07]  /*0360*/  UMOV UR4, 0x400 ;  /* 0x0000040000047882 */ /* 0x000fce0000000000 */
[----:B------:R-:W2:Y:S01]  /*0370*/  LDC.64 R2, c[0x0][0x390] ;  /* 0x0000e400ff027b82 */ /* 0x000ea20000000a00 */
[----:B-1----:R-:W-:Y:S01]  /*0380*/  ULEA UR4, UR5, UR4, 0x18 ;  /* 0x0000000405047291 */ /* 0x002fe2000f8ec0ff */
[----:B--2---:R-:W-:-:S08]  /*0390*/  IMAD.WIDE.U32 R2, R0, 0x4, R2 ;  /* 0x0000000400027825 */ /* 0x004fd000078e0002 */
[----:B0-----:R-:W0:Y:S04]  /*03a0*/  LDS R5, [UR4] ;  /* 0x00000004ff057984 */ /* 0x001e280008000800 */
[----:B0-----:R-:W-:Y:S01]  /*03b0*/  STG.E desc[UR6][R2.64], R5 ;  /* 0x0000000502007986 */ /* 0x001fe2000c101906 */
[----:B------:R-:W-:Y:S05]  /*03c0*/  EXIT ;  /* 0x000000000000794d */ /* 0x000fea0003800000 */
.L_x_16:
        /* <DEDUP_REMOVED lines=11> */
.L_x_22:


//--------------------- .text._Z8find_maxPKfPfi   --------------------------
	.section	.text._Z8find_maxPKfPfi,"ax",@progbits
	.align	128
        .global         _Z8find_maxPKfPfi
        .type           _Z8find_maxPKfPfi,@function
        .size           _Z8find_maxPKfPfi,(.L_x_23 - _Z8find_maxPKfPfi)
        .other          _Z8find_maxPKfPfi,@"STO_CUDA_ENTRY STV_DEFAULT"
_Z8find_maxPKfPfi:
.text._Z8find_maxPKfPfi:
[----:B------:R-:W-:Y:S01]  /*0000*/  LDC R1, c[0x0][0x37c] ;  /* 0x0000df00ff017b82 */ /* 0x000fe20000000800 */
[----:B------:R-:W0:Y:S01]  /*0010*/  S2R R6, SR_TID.X ;  /* 0x0000000000067919 */ /* 0x000e220000002100 */
[----:B------:R-:W0:Y:S01]  /*0020*/  LDCU UR8, c[0x0][0x360] ;  /* 0x00006c00ff0877ac */ /* 0x000e220008000800 */
[----:B------:R-:W-:Y:S01]  /*0030*/  IMAD.MOV.U32 R4, RZ, RZ, -0x800000 ;  /* 0xff800000ff047424 */ /* 0x000fe200078e00ff */
[----:B------:R-:W0:Y:S01]  /*0040*/  S2R R9, SR_CTAID.X ;  /* 0x0000000000097919 */ /* 0x000e220000002500 */
[----:B------:R-:W1:Y:S01]  /*0050*/  LDCU UR4, c[0x0][0x390] ;  /* 0x00007200ff0477ac */ /* 0x000e620008000800 */
[----:B------:R-:W2:Y:S01]  /*0060*/  LDCU.64 UR6, c[0x0][0x358] ;  /* 0x00006b00ff0677ac */ /* 0x000ea20008000a00 */
[----:B0-----:R-:W-:-:S05]  /*0070*/  IMAD R5, R9, UR8, R6 ;  /* 0x0000000809057c24 */ /* 0x001fca000f8e0206 */
[----:B-1----:R-:W-:-:S13]  /*0080*/  ISETP.GE.AND P0, PT, R5, UR4, PT ;  /* 0x0000000405007c0c */ /* 0x002fda000bf06270 */
[----:B------:R-:W0:Y:S02]  /*0090*/  @!P0 LDC.64 R2, c[0x0][0x380] ;  /* 0x0000e000ff028b82 */ /* 0x000e240000000a00 */
[----:B0-----:R-:W-:-:S05]  /*00a0*/  @!P0 IMAD.WIDE R2, R5, 0x4, R2 ;  /* 0x0000000405028825 */ /* 0x001fca00078e0202 */
[----:B--2---:R-:W2:Y:S01]  /*00b0*/  @!P0 LDG.E R4, desc[UR6][R2.64] ;  /* 0x0000000602048981 */ /* 0x004ea2000c1e1900 */
[----:B------:R-:W0:Y:S01]  /*00c0*/  S2UR UR5, SR_CgaCtaId ;  /* 0x00000000000579c3 */ /* 0x000e220000008800 */
[----:B------:R-:W-:Y:S01]  /*00d0*/  IMAD.U32 R0, RZ, RZ, UR8 ;  /* 0x00000008ff007e24 */ /* 0x000fe2000f8e00ff */
[----:B------:R-:W-:Y:S01]  /*00e0*/  UMOV UR4, 0x400 ;  /* 0x0000040000047882 */ /* 0x000fe20000000000 */
[----:B------:R-:W-:-:S03]  /*00f0*/  ISETP.NE.AND P1, PT, R6, RZ, PT ;  /* 0x000000ff0600720c */ /* 0x000fc60003f25270 */
[----:B------:R-:W-:Y:S01]  /*0100*/  ISETP.GE.U32.AND P0, PT, R0, 0x2, PT ;  /* 0x000000020000780c */ /* 0x000fe20003f06070 */
[----:B0-----:R-:W-:-:S06]  /*0110*/  ULEA UR4, UR5, UR4, 0x18 ;  /* 0x0000000405047291 */ /* 0x001fcc000f8ec0ff */
[----:B------:R-:W-:-:S05]  /*0120*/  LEA R7, R6, UR4, 0x2 ;  /* 0x0000000406077c11 */ /* 0x000fca000f8e10ff */
[----:B--2---:R0:W-:Y:S01]  /*0130*/  STS [R7], R4 ;  /* 0x0000000407007388 */ /* 0x0041e20000000800 */
[----:B------:R-:W-:Y:S06]  /*0140*/  BAR.SYNC.DEFER_BLOCKING 0x0 ;  /* 0x0000000000007b1d */ /* 0x000fec0000010000 */
[----:B------:R-:W-:Y:S05]  /*0150*/  @!P0 BRA `(.L_x_17) ;  /* 0x00000000003c8947 */ /* 0x000fea0003800000 */
[----:B------:R-:W1:Y:S01]  /*0160*/  LDCU UR4, c[0x0][0x390] ;  /* 0x00007200ff0477ac */ /* 0x000e620008000800 */
[----:B------:R-:W-:Y:S01]  /*0170*/  NOP ;  /* 0x0000000000007918 */ /* 0x000fe20000000000 */
.L_x_18:
[----:B0-----:R-:W-:-:S05]  /*0180*/  SHF.R.U32.HI R4, RZ, 0x1, R0 ;  /* 0x00000001ff047819 */ /* 0x001fca0000011600 */
[----:B------:R-:W-:-:S05]  /*0190*/  IMAD.IADD R2, R5, 0x1, R4 ;  /* 0x0000000105027824 */ /* 0x000fca00078e0204 */
[----:B-1----:R-:W-:-:S04]  /*01a0*/  ISETP.GE.AND P0, PT, R2, UR4, PT ;  /* 0x0000000402007c0c */ /* 0x002fc8000bf06270 */
[----:B------:R-:W-:-:S13]  /*01b0*/  ISETP.GE.U32.OR P0, PT, R6, R4, P0 ;  /* 0x000000040600720c */ /* 0x000fda0000706470 */
[----:B------:R-:W-:Y:S01]  /*01c0*/  @!P0 IMAD R3, R4, 0x4, R7 ;  /* 0x0000000404038824 */ /* 0x000fe200078e0207 */
[----:B------:R-:W-:Y:S05]  /*01d0*/  @!P0 LDS R2, [R7] ;  /* 0x0000000007028984 */ /* 0x000fea0000000800 */
[----:B------:R-:W0:Y:S02]  /*01e0*/  @!P0 LDS R3, [R3] ;  /* 0x0000000003038984 */ /* 0x000e240000000800 */
[----:B0-----:R-:W-:-:S05]  /*01f0*/  @!P0 FMNMX R2, R2, R3, !PT ;  /* 0x0000000302028209 */ /* 0x001fca0007800000 */
[----:B------:R2:W-:Y:S01]  /*0200*/  @!P0 STS [R7], R2 ;  /* 0x0000000207008388 */ /* 0x0005e20000000800 */
[----:B------:R-:W-:Y:S01]  /*0210*/  BAR.SYNC.DEFER_BLOCKING 0x0 ;  /* 0x0000000000007b1d */ /* 0x000fe20000010000 */
[----:B------:R-:W-:Y:S01]  /*0220*/  ISETP.GT.U32.AND P0, PT, R0, 0x3, PT ;  /* 0x000000030000780c */ /* 0x000fe20003f04070 */
[----:B------:R-:W-:-:S12]  /*0230*/  IMAD.MOV.U32 R0, RZ, RZ, R4 ;  /* 0x000000ffff007224 */ /* 0x000fd800078e0004 */
[----:B--2---:R-:W-:Y:S05]  /*0240*/  @P0 BRA `(.L_x_18) ;  /* 0xfffffffc00cc0947 */ /* 0x004fea000383ffff */
.L_x_17:
[----:B------:R-:W-:Y:S05]  /*0250*/  @P1 EXIT ;  /* 0x000000000000194d */ /* 0x000fea0003800000 */
[----:B------:R-:W1:Y:S01]  /*0260*/  S2UR UR5, SR_CgaCtaId ;  /* 0x00000000000579c3 */ /* 0x000e620000008800 */
[----:B------:R-:W-:-:S07]  /*0270*/  UMOV UR4, 0x400 ;  /* 0x0000040000047882 */ /* 0x000fce0000000000 */
[----:B------:R-:W2:Y:S01]  /*0280*/  LDC.64 R2, c[0x0][0x388] ;  /* 0x0000e200ff027b82 */ /* 0x000ea20000000a00 */
[----:B-1----:R-:W-:Y:S01]  /*0290*/  ULEA UR4, UR5, UR4, 0x18 ;  /* 0x0000000405047291 */ /* 0x002fe2000f8ec0ff */
[----:B--2---:R-:W-:-:S08]  /*02a0*/  IMAD.WIDE.U32 R2, R9, 0x4, R2 ;  /* 0x0000000409027825 */ /* 0x004fd000078e0002 */
[----:B------:R-:W1:Y:S04]  /*02b0*/  LDS R5, [UR4] ;  /* 0x00000004ff057984 */ /* 0x000e680008000800 */
[----:B-1----:R-:W-:Y:S01]  /*02c0*/  STG.E desc[UR6][R2.64], R5 ;  /* 0x0000000502007986 */ /* 0x002fe2000c101906 */
[----:B------:R-:W-:Y:S05]  /*02d0*/  EXIT ;  /* 0x000000000000794d */ /* 0x000fea0003800000 */
.L_x_19:
        /* <DEDUP_REMOVED lines=10> */
.L_x_23:


//--------------------- .nv.shared._Z15compute_softmaxPffS_i --------------------------
	.section	.nv.shared._Z15compute_softmaxPffS_i,"aw",@nobits
	.sectionflags	@""
	.align	16
	.zero		1024


//--------------------- .nv.shared.reserved.0     --------------------------
	.section	.nv.shared.reserved.0,"aw",@nobits
	.weak		__nv_reservedSMEM_offset_0_alias
	.size		__nv_reservedSMEM_offset_0_alias, 0, 64
	.other		__nv_reservedSMEM_offset_0_alias,@"STO_CUDA_RESERVED_SHARED STV_DEFAULT"
__nv_reservedSMEM_offset_0_alias:
	.zero		0
	.zero		64


//--------------------- .nv.shared._Z15compute_exp_sumPKfPfS1_fi --------------------------
	.section	.nv.shared._Z15compute_exp_sumPKfPfS1_fi,"aw",@nobits
	.sectionflags	@""
	.align	16
	.zero		1024


//--------------------- .nv.shared._Z8find_maxPKfPfi --------------------------
	.section	.nv.shared._Z8find_maxPKfPfi,"aw",@nobits
	.sectionflags	@""
	.align	16
	.zero		1024


//--------------------- .nv.constant0._Z15compute_softmaxPffS_i --------------------------
	.section	.nv.constant0._Z15compute_softmaxPffS_i,"a",@progbits
	.sectionflags	@""
	.align	4
.nv.constant0._Z15compute_softmaxPffS_i:
	.zero		924


//--------------------- .nv.constant0._Z15compute_exp_sumPKfPfS1_fi --------------------------
	.section	.nv.constant0._Z15compute_exp_sumPKfPfS1_fi,"a",@progbits
	.sectionflags	@""
	.align	4
.nv.constant0._Z15compute_exp_sumPKfPfS1_fi:
	.zero		928


//--------------------- .nv.constant0._Z8find_maxPKfPfi --------------------------
	.section	.nv.constant0._Z8find_maxPKfPfi,"a",@progbits
	.sectionflags	@""
	.align	4
.nv.constant0._Z8find_maxPKfPfi:
	.zero		916


//--------------------- SYMBOLS --------------------------

	.type		.nv.reservedSmem.offset0,@object
	.size		.nv.reservedSmem.offset0,0x4
	.type		.nv.reservedSmem.cap,@object
	.size		.nv.reservedSmem.cap,0x4
